//
// Generated by NVIDIA NVVM Compiler
//
// Compiler Build ID: CL-36424714
// Cuda compilation tools, release 13.0, V13.0.88
// Based on NVVM 20.0.0
//

.version 9.0
.target sm_100
.address_size 64

	// .globl	_ZN3cub18CUB_300001_SM_10006detail11EmptyKernelIvEEvv
.global .align 4 .b8 precalc_xorwow_matrix[102400];
.global .align 4 .b8 precalc_xorwow_offset_matrix[102400];
.global .align 4 .b8 mrg32k3aM1[2304];
.global .align 4 .b8 mrg32k3aM2[2304];
.global .align 4 .b8 mrg32k3aM1SubSeq[2016];
.global .align 4 .b8 mrg32k3aM2SubSeq[2016];
.global .align 4 .b8 mrg32k3aM1Seq[2304];
.global .align 4 .b8 mrg32k3aM2Seq[2304];
.const .align 8 .b8 __cr_lgamma_table[72];
.global .align 1 .b8 _ZN41_INTERNAL_b221d758_4_k_cu_1c2cbf94_1547514cuda3std3__45__cpo5beginE[1];
.global .align 1 .b8 _ZN41_INTERNAL_b221d758_4_k_cu_1c2cbf94_1547514cuda3std3__45__cpo3endE[1];
.global .align 1 .b8 _ZN41_INTERNAL_b221d758_4_k_cu_1c2cbf94_1547514cuda3std3__45__cpo6cbeginE[1];
.global .align 1 .b8 _ZN41_INTERNAL_b221d758_4_k_cu_1c2cbf94_1547514cuda3std3__45__cpo4cendE[1];
.global .align 1 .b8 _ZN41_INTERNAL_b221d758_4_k_cu_1c2cbf94_1547514cuda3std3__45__cpo6rbeginE[1];
.global .align 1 .b8 _ZN41_INTERNAL_b221d758_4_k_cu_1c2cbf94_1547514cuda3std3__45__cpo4rendE[1];
.global .align 1 .b8 _ZN41_INTERNAL_b221d758_4_k_cu_1c2cbf94_1547514cuda3std3__45__cpo7crbeginE[1];
.global .align 1 .b8 _ZN41_INTERNAL_b221d758_4_k_cu_1c2cbf94_1547514cuda3std3__45__cpo5crendE[1];
.global .align 1 .b8 _ZN41_INTERNAL_b221d758_4_k_cu_1c2cbf94_1547514cuda3std3__443_GLOBAL__N__b221d758_4_k_cu_1c2cbf94_1547516ignoreE[1];
.global .align 1 .b8 _ZN41_INTERNAL_b221d758_4_k_cu_1c2cbf94_1547514cuda3std3__419piecewise_constructE[1];
.global .align 1 .b8 _ZN41_INTERNAL_b221d758_4_k_cu_1c2cbf94_1547514cuda3std3__48in_placeE[1];
.global .align 1 .b8 _ZN41_INTERNAL_b221d758_4_k_cu_1c2cbf94_1547514cuda3std3__420unreachable_sentinelE[1];
.global .align 1 .b8 _ZN41_INTERNAL_b221d758_4_k_cu_1c2cbf94_1547514cuda3std3__47nulloptE[1];
.global .align 1 .b8 _ZN41_INTERNAL_b221d758_4_k_cu_1c2cbf94_1547514cuda3std3__48unexpectE[1];
.global .align 1 .b8 _ZN41_INTERNAL_b221d758_4_k_cu_1c2cbf94_1547514cuda3std6ranges3__45__cpo4swapE[1];
.global .align 1 .b8 _ZN41_INTERNAL_b221d758_4_k_cu_1c2cbf94_1547514cuda3std6ranges3__45__cpo9iter_moveE[1];
.global .align 1 .b8 _ZN41_INTERNAL_b221d758_4_k_cu_1c2cbf94_1547514cuda3std6ranges3__45__cpo5beginE[1];
.global .align 1 .b8 _ZN41_INTERNAL_b221d758_4_k_cu_1c2cbf94_1547514cuda3std6ranges3__45__cpo3endE[1];
.global .align 1 .b8 _ZN41_INTERNAL_b221d758_4_k_cu_1c2cbf94_1547514cuda3std6ranges3__45__cpo6cbeginE[1];
.global .align 1 .b8 _ZN41_INTERNAL_b221d758_4_k_cu_1c2cbf94_1547514cuda3std6ranges3__45__cpo4cendE[1];
.global .align 1 .b8 _ZN41_INTERNAL_b221d758_4_k_cu_1c2cbf94_1547514cuda3std6ranges3__45__cpo7advanceE[1];
.global .align 1 .b8 _ZN41_INTERNAL_b221d758_4_k_cu_1c2cbf94_1547514cuda3std6ranges3__45__cpo9iter_swapE[1];
.global .align 1 .b8 _ZN41_INTERNAL_b221d758_4_k_cu_1c2cbf94_1547514cuda3std6ranges3__45__cpo4nextE[1];
.global .align 1 .b8 _ZN41_INTERNAL_b221d758_4_k_cu_1c2cbf94_1547514cuda3std6ranges3__45__cpo4prevE[1];
.global .align 1 .b8 _ZN41_INTERNAL_b221d758_4_k_cu_1c2cbf94_1547514cuda3std6ranges3__45__cpo4dataE[1];
.global .align 1 .b8 _ZN41_INTERNAL_b221d758_4_k_cu_1c2cbf94_1547514cuda3std6ranges3__45__cpo5cdataE[1];
.global .align 1 .b8 _ZN41_INTERNAL_b221d758_4_k_cu_1c2cbf94_1547514cuda3std6ranges3__45__cpo4sizeE[1];
.global .align 1 .b8 _ZN41_INTERNAL_b221d758_4_k_cu_1c2cbf94_1547514cuda3std6ranges3__45__cpo5ssizeE[1];
.global .align 1 .b8 _ZN41_INTERNAL_b221d758_4_k_cu_1c2cbf94_1547514cuda3std6ranges3__45__cpo8distanceE[1];
.global .align 1 .b8 _ZN41_INTERNAL_b221d758_4_k_cu_1c2cbf94_1547516thrust24THRUST_300001_SM_1000_NS8cuda_cub3parE[1];
.global .align 1 .b8 _ZN41_INTERNAL_b221d758_4_k_cu_1c2cbf94_1547516thrust24THRUST_300001_SM_1000_NS8cuda_cub10par_nosyncE[1];
.global .align 1 .b8 _ZN41_INTERNAL_b221d758_4_k_cu_1c2cbf94_1547516thrust24THRUST_300001_SM_1000_NS6system6detail10sequential3seqE[1];
.global .align 1 .b8 _ZN41_INTERNAL_b221d758_4_k_cu_1c2cbf94_1547516thrust24THRUST_300001_SM_1000_NS6system3cpp3parE[1];
.global .align 1 .b8 _ZN41_INTERNAL_b221d758_4_k_cu_1c2cbf94_1547516thrust24THRUST_300001_SM_1000_NS12placeholders2_1E[1];
.global .align 1 .b8 _ZN41_INTERNAL_b221d758_4_k_cu_1c2cbf94_1547516thrust24THRUST_300001_SM_1000_NS12placeholders2_2E[1];
.global .align 1 .b8 _ZN41_INTERNAL_b221d758_4_k_cu_1c2cbf94_1547516thrust24THRUST_300001_SM_1000_NS12placeholders2_3E[1];
.global .align 1 .b8 _ZN41_INTERNAL_b221d758_4_k_cu_1c2cbf94_1547516thrust24THRUST_300001_SM_1000_NS12placeholders2_4E[1];
.global .align 1 .b8 _ZN41_INTERNAL_b221d758_4_k_cu_1c2cbf94_1547516thrust24THRUST_300001_SM_1000_NS12placeholders2_5E[1];
.global .align 1 .b8 _ZN41_INTERNAL_b221d758_4_k_cu_1c2cbf94_1547516thrust24THRUST_300001_SM_1000_NS12placeholders2_6E[1];
.global .align 1 .b8 _ZN41_INTERNAL_b221d758_4_k_cu_1c2cbf94_1547516thrust24THRUST_300001_SM_1000_NS12placeholders2_7E[1];
.global .align 1 .b8 _ZN41_INTERNAL_b221d758_4_k_cu_1c2cbf94_1547516thrust24THRUST_300001_SM_1000_NS12placeholders2_8E[1];
.global .align 1 .b8 _ZN41_INTERNAL_b221d758_4_k_cu_1c2cbf94_1547516thrust24THRUST_300001_SM_1000_NS12placeholders2_9E[1];
.global .align 1 .b8 _ZN41_INTERNAL_b221d758_4_k_cu_1c2cbf94_1547516thrust24THRUST_300001_SM_1000_NS12placeholders3_10E[1];
.global .align 1 .b8 _ZN41_INTERNAL_b221d758_4_k_cu_1c2cbf94_1547516thrust24THRUST_300001_SM_1000_NS3seqE[1];
.global .align 1 .b8 _ZN41_INTERNAL_b221d758_4_k_cu_1c2cbf94_1547516thrust24THRUST_300001_SM_1000_NS6deviceE[1];

.visible .entry _ZN3cub18CUB_300001_SM_10006detail11EmptyKernelIvEEvv()
{


	ret;

}


// ===== COMPILED SASS (sm_100) =====

	.target	sm_100

	.elftype	@"ET_EXEC"


//--------------------- .note.nv.tkinfo           --------------------------
	.section	.note.nv.tkinfo,"",@"SHT_NOTE"
	.sectionflags	@"SHF_NOTE_NV_TKINFO"
	.tkinfo
        /*0018*/ 	.word	0x00000002
        /*0030*/ 	.string	""
        /*0030*/ 	.string	"ptxas"
        /*0030*/ 	.string	"Cuda compilation tools, release 13.0, V13.0.88"
        /*0030*/ 	.string	"Build cuda_13.0.r13.0/compiler.36424714_0"
        /*0030*/ 	.string	"-arch sm_100 -m 64 "



//--------------------- .note.nv.cuinfo           --------------------------
	.section	.note.nv.cuinfo,"",@"SHT_NOTE"
	.sectionflags	@"SHF_NOTE_NV_CUINFO"
        /*0018*/ 	.short	0x0002
        /*001a*/ 	.short	0x0064
        /*001c*/ 	.short	0x0082
	.zero		2


//--------------------- .nv.info                  --------------------------
	.section	.nv.info,"",@"SHT_CUDA_INFO"
	.align	4


	//----- nvinfo : EIATTR_REGCOUNT
	.align		4
        /*0000*/ 	.byte	0x04, 0x2f
        /*0002*/ 	.short	(.L_55 - .L_54)
	.align		4
.L_54:
        /*0004*/ 	.word	index@(_ZN3cub18CUB_300001_SM_10006detail11EmptyKernelIvEEvv)
        /*0008*/ 	.word	0x00000004


	//----- nvinfo : EIATTR_FRAME_SIZE
	.align		4
.L_55:
        /*000c*/ 	.byte	0x04, 0x11
        /*000e*/ 	.short	(.L_57 - .L_56)
	.align		4
.L_56:
        /*0010*/ 	.word	index@(_ZN3cub18CUB_300001_SM_10006detail11EmptyKernelIvEEvv)
        /*0014*/ 	.word	0x00000000


	//----- nvinfo : EIATTR_MIN_STACK_SIZE
	.align		4
.L_57:
        /*0018*/ 	.byte	0x04, 0x12
        /*001a*/ 	.short	(.L_59 - .L_58)
	.align		4
.L_58:
        /*001c*/ 	.word	index@(_ZN3cub18CUB_300001_SM_10006detail11EmptyKernelIvEEvv)
        /*0020*/ 	.word	0x00000000
.L_59:


//--------------------- .nv.compat                --------------------------
	.section	.nv.compat,"",@"SHT_CUDA_COMPAT_INFO"
	.align	4
        /*0000*/ 	.byte	0x02, 0x09, 0x00, 0x00, 0x02, 0x02, 0x01, 0x00, 0x02, 0x05, 0x05, 0x00, 0x03, 0x07, 0x01, 0x01
        /*0010*/ 	.byte	0x02, 0x03, 0x00, 0x00, 0x02, 0x06, 0x01, 0x00, 0x04, 0x0b, 0x08, 0x00, 0x09, 0x00, 0x00, 0x00
        /*0020*/ 	.byte	0x00, 0x00, 0x00, 0x00


//--------------------- .nv.info._ZN3cub18CUB_300001_SM_10006detail11EmptyKernelIvEEvv --------------------------
	.section	.nv.info._ZN3cub18CUB_300001_SM_10006detail11EmptyKernelIvEEvv,"",@"SHT_CUDA_INFO"
	.sectionflags	@""
	.align	4


	//----- nvinfo : EIATTR_CUDA_API_VERSION
	.align		4
        /*0000*/ 	.byte	0x04, 0x37
        /*0002*/ 	.short	(.L_61 - .L_60)
.L_60:
        /*0004*/ 	.word	0x00000082


	//----- nvinfo : EIATTR_SPARSE_MMA_MASK
	.align		4
.L_61:
        /*0008*/ 	.byte	0x03, 0x50
        /*000a*/ 	.short	0x0000


	//----- nvinfo : EIATTR_MAXREG_COUNT
	.align		4
        /*000c*/ 	.byte	0x03, 0x1b
        /*000e*/ 	.short	0x00ff


	//----- nvinfo : EIATTR_MERCURY_ISA_VERSION
	.align		4
        /*0010*/ 	.byte	0x03, 0x5f
        /*0012*/ 	.short	0x0101


	//----- nvinfo : EIATTR_VRC_CTA_INIT_COUNT
	.align		4
        /*0014*/ 	.byte	0x02, 0x4a
	.zero		1
	.zero		1


	//----- nvinfo : EIATTR_EXIT_INSTR_OFFSETS
	.align		4
        /*0018*/ 	.byte	0x04, 0x1c
        /*001a*/ 	.short	(.L_63 - .L_62)


	//   ....[0]....
.L_62:
        /*001c*/ 	.word	0x00000010


	//----- nvinfo : EIATTR_SW_WAR
	.align		4
.L_63:
        /*0020*/ 	.byte	0x04, 0x36
        /*0022*/ 	.short	(.L_65 - .L_64)
.L_64:
        /*0024*/ 	.word	0x00000008
.L_65:


//--------------------- .nv.callgraph             --------------------------
	.section	.nv.callgraph,"",@"SHT_CUDA_CALLGRAPH"
	.align	4
	.sectionentsize	8
	.align		4
        /*0000*/ 	.word	0x00000000
	.align		4
        /*0004*/ 	.word	0xffffffff
	.align		4
        /*0008*/ 	.word	0x00000000
	.align		4
        /*000c*/ 	.word	0xfffffffe
	.align		4
        /*0010*/ 	.word	0x00000000
	.align		4
        /*0014*/ 	.word	0xfffffffd
	.align		4
        /*0018*/ 	.word	0x00000000
	.align		4
        /*001c*/ 	.word	0xfffffffc


//--------------------- .nv.constant4             --------------------------
	.section	.nv.constant4,"a",@progbits
	.align	8
	.align		8
.nv.constant4:
        /*0000*/ 	.dword	precalc_xorwow_matrix
	.align		8
        /*0008*/ 	.dword	precalc_xorwow_offset_matrix
	.align		8
        /*0010*/ 	.dword	mrg32k3aM1
	.align		8
        /*0018*/ 	.dword	mrg32k3aM2
	.align		8
        /*0020*/ 	.dword	mrg32k3aM1SubSeq
	.align		8
        /*0028*/ 	.dword	mrg32k3aM2SubSeq
	.align		8
        /*0030*/ 	.dword	mrg32k3aM1Seq
	.align		8
        /*0038*/ 	.dword	mrg32k3aM2Seq
	.align		8
        /*0040*/ 	.dword	_ZN41_INTERNAL_b221d758_4_k_cu_1c2cbf94_1550724cuda3std3__45__cpo5beginE
	.align		8
        /*0048*/ 	.dword	_ZN41_INTERNAL_b221d758_4_k_cu_1c2cbf94_1550724cuda3std3__45__cpo3endE
	.align		8
        /*0050*/ 	.dword	_ZN41_INTERNAL_b221d758_4_k_cu_1c2cbf94_1550724cuda3std3__45__cpo6cbeginE
	.align		8
        /*0058*/ 	.dword	_ZN41_INTERNAL_b221d758_4_k_cu_1c2cbf94_1550724cuda3std3__45__cpo4cendE
	.align		8
        /*0060*/ 	.dword	_ZN41_INTERNAL_b221d758_4_k_cu_1c2cbf94_1550724cuda3std3__45__cpo6rbeginE
	.align		8
        /*0068*/ 	.dword	_ZN41_INTERNAL_b221d758_4_k_cu_1c2cbf94_1550724cuda3std3__45__cpo4rendE
	.align		8
        /*0070*/ 	.dword	_ZN41_INTERNAL_b221d758_4_k_cu_1c2cbf94_1550724cuda3std3__45__cpo7crbeginE
	.align		8
        /*0078*/ 	.dword	_ZN41_INTERNAL_b221d758_4_k_cu_1c2cbf94_1550724cuda3std3__45__cpo5crendE
	.align		8
        /*0080*/ 	.dword	_ZN41_INTERNAL_b221d758_4_k_cu_1c2cbf94_1550724cuda3std3__443_GLOBAL__N__b221d758_4_k_cu_1c2cbf94_1550726ignoreE
	.align		8
        /*0088*/ 	.dword	_ZN41_INTERNAL_b221d758_4_k_cu_1c2cbf94_1550724cuda3std3__419piecewise_constructE
	.align		8
        /*0090*/ 	.dword	_ZN41_INTERNAL_b221d758_4_k_cu_1c2cbf94_1550724cuda3std3__48in_placeE
	.align		8
        /*0098*/ 	.dword	_ZN41_INTERNAL_b221d758_4_k_cu_1c2cbf94_1550724cuda3std3__420unreachable_sentinelE
	.align		8
        /*00a0*/ 	.dword	_ZN41_INTERNAL_b221d758_4_k_cu_1c2cbf94_1550724cuda3std3__47nulloptE
	.align		8
        /*00a8*/ 	.dword	_ZN41_INTERNAL_b221d758_4_k_cu_1c2cbf94_1550724cuda3std3__48unexpectE
	.align		8
        /*00b0*/ 	.dword	_ZN41_INTERNAL_b221d758_4_k_cu_1c2cbf94_1550724cuda3std6ranges3__45__cpo4swapE
	.align		8
        /*00b8*/ 	.dword	_ZN41_INTERNAL_b221d758_4_k_cu_1c2cbf94_1550724cuda3std6ranges3__45__cpo9iter_moveE
	.align		8
        /*00c0*/ 	.dword	_ZN41_INTERNAL_b221d758_4_k_cu_1c2cbf94_1550724cuda3std6ranges3__45__cpo5beginE
	.align		8
        /*00c8*/ 	.dword	_ZN41_INTERNAL_b221d758_4_k_cu_1c2cbf94_1550724cuda3std6ranges3__45__cpo3endE
	.align		8
        /*00d0*/ 	.dword	_ZN41_INTERNAL_b221d758_4_k_cu_1c2cbf94_1550724cuda3std6ranges3__45__cpo6cbeginE
	.align		8
        /*00d8*/ 	.dword	_ZN41_INTERNAL_b221d758_4_k_cu_1c2cbf94_1550724cuda3std6ranges3__45__cpo4cendE
	.align		8
        /*00e0*/ 	.dword	_ZN41_INTERNAL_b221d758_4_k_cu_1c2cbf94_1550724cuda3std6ranges3__45__cpo7advanceE
	.align		8
        /*00e8*/ 	.dword	_ZN41_INTERNAL_b221d758_4_k_cu_1c2cbf94_1550724cuda3std6ranges3__45__cpo9iter_swapE
	.align		8
        /*00f0*/ 	.dword	_ZN41_INTERNAL_b221d758_4_k_cu_1c2cbf94_1550724cuda3std6ranges3__45__cpo4nextE
	.align		8
        /*00f8*/ 	.dword	_ZN41_INTERNAL_b221d758_4_k_cu_1c2cbf94_1550724cuda3std6ranges3__45__cpo4prevE
	.align		8
        /*0100*/ 	.dword	_ZN41_INTERNAL_b221d758_4_k_cu_1c2cbf94_1550724cuda3std6ranges3__45__cpo4dataE
	.align		8
        /*0108*/ 	.dword	_ZN41_INTERNAL_b221d758_4_k_cu_1c2cbf94_1550724cuda3std6ranges3__45__cpo5cdataE
	.align		8
        /*0110*/ 	.dword	_ZN41_INTERNAL_b221d758_4_k_cu_1c2cbf94_1550724cuda3std6ranges3__45__cpo4sizeE
	.align		8
        /*0118*/ 	.dword	_ZN41_INTERNAL_b221d758_4_k_cu_1c2cbf94_1550724cuda3std6ranges3__45__cpo5ssizeE
	.align		8
        /*0120*/ 	.dword	_ZN41_INTERNAL_b221d758_4_k_cu_1c2cbf94_1550724cuda3std6ranges3__45__cpo8distanceE
	.align		8
        /*0128*/ 	.dword	_ZN41_INTERNAL_b221d758_4_k_cu_1c2cbf94_1550726thrust24THRUST_300001_SM_1000_NS8cuda_cub3parE
	.align		8
        /*0130*/ 	.dword	_ZN41_INTERNAL_b221d758_4_k_cu_1c2cbf94_1550726thrust24THRUST_300001_SM_1000_NS8cuda_cub10par_nosyncE
	.align		8
        /*0138*/ 	.dword	_ZN41_INTERNAL_b221d758_4_k_cu_1c2cbf94_1550726thrust24THRUST_300001_SM_1000_NS6system6detail10sequential3seqE
	.align		8
        /*0140*/ 	.dword	_ZN41_INTERNAL_b221d758_4_k_cu_1c2cbf94_1550726thrust24THRUST_300001_SM_1000_NS6system3cpp3parE
	.align		8
        /*0148*/ 	.dword	_ZN41_INTERNAL_b221d758_4_k_cu_1c2cbf94_1550726thrust24THRUST_300001_SM_1000_NS12placeholders2_1E
	.align		8
        /*0150*/ 	.dword	_ZN41_INTERNAL_b221d758_4_k_cu_1c2cbf94_1550726thrust24THRUST_300001_SM_1000_NS12placeholders2_2E
	.align		8
        /*0158*/ 	.dword	_ZN41_INTERNAL_b221d758_4_k_cu_1c2cbf94_1550726thrust24THRUST_300001_SM_1000_NS12placeholders2_3E
	.align		8
        /*0160*/ 	.dword	_ZN41_INTERNAL_b221d758_4_k_cu_1c2cbf94_1550726thrust24THRUST_300001_SM_1000_NS12placeholders2_4E
	.align		8
        /*0168*/ 	.dword	_ZN41_INTERNAL_b221d758_4_k_cu_1c2cbf94_1550726thrust24THRUST_300001_SM_1000_NS12placeholders2_5E
	.align		8
        /*0170*/ 	.dword	_ZN41_INTERNAL_b221d758_4_k_cu_1c2cbf94_1550726thrust24THRUST_300001_SM_1000_NS12placeholders2_6E
	.align		8
        /*0178*/ 	.dword	_ZN41_INTERNAL_b221d758_4_k_cu_1c2cbf94_1550726thrust24THRUST_300001_SM_1000_NS12placeholders2_7E
	.align		8
        /*0180*/ 	.dword	_ZN41_INTERNAL_b221d758_4_k_cu_1c2cbf94_1550726thrust24THRUST_300001_SM_1000_NS12placeholders2_8E
	.align		8
        /*0188*/ 	.dword	_ZN41_INTERNAL_b221d758_4_k_cu_1c2cbf94_1550726thrust24THRUST_300001_SM_1000_NS12placeholders2_9E
	.align		8
        /*0190*/ 	.dword	_ZN41_INTERNAL_b221d758_4_k_cu_1c2cbf94_1550726thrust24THRUST_300001_SM_1000_NS12placeholders3_10E
	.align		8
        /*0198*/ 	.dword	_ZN41_INTERNAL_b221d758_4_k_cu_1c2cbf94_1550726thrust24THRUST_300001_SM_1000_NS3seqE
	.align		8
        /*01a0*/ 	.dword	_ZN41_INTERNAL_b221d758_4_k_cu_1c2cbf94_1550726thrust24THRUST_300001_SM_1000_NS6deviceE


//--------------------- .nv.constant3             --------------------------
	.section	.nv.constant3,"a",@progbits
	.align	8
.nv.constant3:
	.type		__cr_lgamma_table,@object
	.size		__cr_lgamma_table,(.L_8 - __cr_lgamma_table)
__cr_lgamma_table:
        /*0000*/ 	.byte	0x00, 0x00, 0x00, 0x00, 0x00, 0x00, 0x00, 0x00, 0x00, 0x00, 0x00, 0x00, 0x00, 0x00, 0x00, 0x00
        /*0010*/ 	.byte	0xef, 0x39, 0xfa, 0xfe, 0x42, 0x2e, 0xe6, 0x3f, 0x02, 0x20, 0x2a, 0xfa, 0x0b, 0xab, 0xfc, 0x3f
        /*0020*/ 	.byte	0xf9, 0x2c, 0x92, 0x7c, 0xa7, 0x6c, 0x09, 0x40, 0xc9, 0x79, 0x44, 0x3c, 0x64, 0x26, 0x13, 0x40
        /*0030*/ 	.byte	0xca, 0x01, 0xcf, 0x3a, 0x27, 0x51, 0x1a, 0x40, 0x30, 0xcc, 0x2d, 0xf3, 0xe1, 0x0c, 0x21, 0x40
        /*0040*/ 	.byte	0x0d, 0xb7, 0xfc, 0x82, 0x8e, 0x35, 0x25, 0x40
.L_8:


//--------------------- .text._ZN3cub18CUB_300001_SM_10006detail11EmptyKernelIvEEvv --------------------------
	.section	.text._ZN3cub18CUB_300001_SM_10006detail11EmptyKernelIvEEvv,"ax",@progbits
	.align	128
        .global         _ZN3cub18CUB_300001_SM_10006detail11EmptyKernelIvEEvv
        .type           _ZN3cub18CUB_300001_SM_10006detail11EmptyKernelIvEEvv,@function
        .size           _ZN3cub18CUB_300001_SM_10006detail11EmptyKernelIvEEvv,(.L_x_1 - _ZN3cub18CUB_300001_SM_10006detail11EmptyKernelIvEEvv)
        .other          _ZN3cub18CUB_300001_SM_10006detail11EmptyKernelIvEEvv,@"STO_CUDA_ENTRY STV_DEFAULT"
_ZN3cub18CUB_300001_SM_10006detail11EmptyKernelIvEEvv:
.text._ZN3cub18CUB_300001_SM_10006detail11EmptyKernelIvEEvv:
[----:B------:R-:W-:Y:S01]  /*0000*/  LDC R1, c[0x0][0x37c] ;  /* 0x0000df00ff017b82 */ /* 0x000fe20000000800 */
[----:B------:R-:W-:Y:S05]  /*0010*/  EXIT ;  /* 0x000000000000794d */ /* 0x000fea0003800000 */
.L_x_0:
[----:B------:R-:W-:-:S00]  /*0020*/  BRA `(.L_x_0) ;  /* 0xfffffffc00fc7947 */ /* 0x000fc0000383ffff */
[----:B------:R-:W-:-:S00]  /*0030*/  NOP ;  /* 0x0000000000007918 */ /* 0x000fc00000000000 */
        /* <DEDUP_REMOVED lines=12> */
.L_x_1:


//--------------------- .nv.global.init           --------------------------
	.section	.nv.global.init,"aw",@progbits
	.align	4
.nv.global.init:
	.type		mrg32k3aM1SubSeq,@object
	.size		mrg32k3aM1SubSeq,(mrg32k3aM2SubSeq - mrg32k3aM1SubSeq)
mrg32k3aM1SubSeq:
        /*0000*/ 	.byte	0x0b, 0xcc, 0xee, 0x04, 0x73, 0x29, 0x8b, 0x6f, 0xf6, 0x53, 0x03, 0xf6, 0x23, 0xf6, 0xea, 0xda
        /* <DEDUP_REMOVED lines=125> */
	.type		mrg32k3aM2SubSeq,@object
	.size		mrg32k3aM2SubSeq,(mrg32k3aM1 - mrg32k3aM2SubSeq)
mrg32k3aM2SubSeq:
        /* <DEDUP_REMOVED lines=126> */
	.type		mrg32k3aM1,@object
	.size		mrg32k3aM1,(mrg32k3aM1Seq - mrg32k3aM1)
mrg32k3aM1:
        /* <DEDUP_REMOVED lines=144> */
	.type		mrg32k3aM1Seq,@object
	.size		mrg32k3aM1Seq,(mrg32k3aM2 - mrg32k3aM1Seq)
mrg32k3aM1Seq:
        /* <DEDUP_REMOVED lines=144> */
	.type		mrg32k3aM2,@object
	.size		mrg32k3aM2,(mrg32k3aM2Seq - mrg32k3aM2)
mrg32k3aM2:
        /* <DEDUP_REMOVED lines=144> */
	.type		mrg32k3aM2Seq,@object
	.size		mrg32k3aM2Seq,(precalc_xorwow_matrix - mrg32k3aM2Seq)
mrg32k3aM2Seq:
        /* <DEDUP_REMOVED lines=144> */
	.type		precalc_xorwow_matrix,@object
	.size		precalc_xorwow_matrix,(precalc_xorwow_offset_matrix - precalc_xorwow_matrix)
precalc_xorwow_matrix:
        /* <DEDUP_REMOVED lines=6400> */
	.type		precalc_xorwow_offset_matrix,@object
	.size		precalc_xorwow_offset_matrix,(.L_1 - precalc_xorwow_offset_matrix)
precalc_xorwow_offset_matrix:
        /* <DEDUP_REMOVED lines=6400> */
.L_1:


//--------------------- .nv.shared.reserved.0     --------------------------
	.section	.nv.shared.reserved.0,"aw",@nobits
	.weak		__nv_reservedSMEM_offset_0_alias
	.size		__nv_reservedSMEM_offset_0_alias, 0, 64
	.other		__nv_reservedSMEM_offset_0_alias,@"STO_CUDA_RESERVED_SHARED STV_DEFAULT"
__nv_reservedSMEM_offset_0_alias:
	.zero		0
	.zero		64


//--------------------- .nv.global                --------------------------
	.section	.nv.global,"aw",@nobits
.nv.global:
	.type		_ZN41_INTERNAL_b221d758_4_k_cu_1c2cbf94_1550726thrust24THRUST_300001_SM_1000_NS12placeholders2_8E,@object
	.size		_ZN41_INTERNAL_b221d758_4_k_cu_1c2cbf94_1550726thrust24THRUST_300001_SM_1000_NS12placeholders2_8E,(_ZN41_INTERNAL_b221d758_4_k_cu_1c2cbf94_1550724cuda3std3__443_GLOBAL__N__b221d758_4_k_cu_1c2cbf94_1550726ignoreE - _ZN41_INTERNAL_b221d758_4_k_cu_1c2cbf94_1550726thrust24THRUST_300001_SM_1000_NS12placeholders2_8E)
_ZN41_INTERNAL_b221d758_4_k_cu_1c2cbf94_1550726thrust24THRUST_300001_SM_1000_NS12placeholders2_8E:
	.zero		1
	.type		_ZN41_INTERNAL_b221d758_4_k_cu_1c2cbf94_1550724cuda3std3__443_GLOBAL__N__b221d758_4_k_cu_1c2cbf94_1550726ignoreE,@object
	.size		_ZN41_INTERNAL_b221d758_4_k_cu_1c2cbf94_1550724cuda3std3__443_GLOBAL__N__b221d758_4_k_cu_1c2cbf94_1550726ignoreE,(_ZN41_INTERNAL_b221d758_4_k_cu_1c2cbf94_1550724cuda3std6ranges3__45__cpo4dataE - _ZN41_INTERNAL_b221d758_4_k_cu_1c2cbf94_1550724cuda3std3__443_GLOBAL__N__b221d758_4_k_cu_1c2cbf94_1550726ignoreE)
_ZN41_INTERNAL_b221d758_4_k_cu_1c2cbf94_1550724cuda3std3__443_GLOBAL__N__b221d758_4_k_cu_1c2cbf94_1550726ignoreE:
	.zero		1
	.type		_ZN41_INTERNAL_b221d758_4_k_cu_1c2cbf94_1550724cuda3std6ranges3__45__cpo4dataE,@object
	.size		_ZN41_INTERNAL_b221d758_4_k_cu_1c2cbf94_1550724cuda3std6ranges3__45__cpo4dataE,(_ZN41_INTERNAL_b221d758_4_k_cu_1c2cbf94_1550726thrust24THRUST_300001_SM_1000_NS6system3cpp3parE - _ZN41_INTERNAL_b221d758_4_k_cu_1c2cbf94_1550724cuda3std6ranges3__45__cpo4dataE)
_ZN41_INTERNAL_b221d758_4_k_cu_1c2cbf94_1550724cuda3std6ranges3__45__cpo4dataE:
	.zero		1
	.type		_ZN41_INTERNAL_b221d758_4_k_cu_1c2cbf94_1550726thrust24THRUST_300001_SM_1000_NS6system3cpp3parE,@object
	.size		_ZN41_INTERNAL_b221d758_4_k_cu_1c2cbf94_1550726thrust24THRUST_300001_SM_1000_NS6system3cpp3parE,(_ZN41_INTERNAL_b221d758_4_k_cu_1c2cbf94_1550724cuda3std3__45__cpo5beginE - _ZN41_INTERNAL_b221d758_4_k_cu_1c2cbf94_1550726thrust24THRUST_300001_SM_1000_NS6system3cpp3parE)
_ZN41_INTERNAL_b221d758_4_k_cu_1c2cbf94_1550726thrust24THRUST_300001_SM_1000_NS6system3cpp3parE:
	.zero		1
	.type		_ZN41_INTERNAL_b221d758_4_k_cu_1c2cbf94_1550724cuda3std3__45__cpo5beginE,@object
	.size		_ZN41_INTERNAL_b221d758_4_k_cu_1c2cbf94_1550724cuda3std3__45__cpo5beginE,(_ZN41_INTERNAL_b221d758_4_k_cu_1c2cbf94_1550724cuda3std6ranges3__45__cpo5beginE - _ZN41_INTERNAL_b221d758_4_k_cu_1c2cbf94_1550724cuda3std3__45__cpo5beginE)
_ZN41_INTERNAL_b221d758_4_k_cu_1c2cbf94_1550724cuda3std3__45__cpo5beginE:
	.zero		1
	.type		_ZN41_INTERNAL_b221d758_4_k_cu_1c2cbf94_1550724cuda3std6ranges3__45__cpo5beginE,@object
	.size		_ZN41_INTERNAL_b221d758_4_k_cu_1c2cbf94_1550724cuda3std6ranges3__45__cpo5beginE,(_ZN41_INTERNAL_b221d758_4_k_cu_1c2cbf94_1550726thrust24THRUST_300001_SM_1000_NS6deviceE - _ZN41_INTERNAL_b221d758_4_k_cu_1c2cbf94_1550724cuda3std6ranges3__45__cpo5beginE)
_ZN41_INTERNAL_b221d758_4_k_cu_1c2cbf94_1550724cuda3std6ranges3__45__cpo5beginE:
	.zero		1
	.type		_ZN41_INTERNAL_b221d758_4_k_cu_1c2cbf94_1550726thrust24THRUST_300001_SM_1000_NS6deviceE,@object
	.size		_ZN41_INTERNAL_b221d758_4_k_cu_1c2cbf94_1550726thrust24THRUST_300001_SM_1000_NS6deviceE,(_ZN41_INTERNAL_b221d758_4_k_cu_1c2cbf94_1550724cuda3std3__47nulloptE - _ZN41_INTERNAL_b221d758_4_k_cu_1c2cbf94_1550726thrust24THRUST_300001_SM_1000_NS6deviceE)
_ZN41_INTERNAL_b221d758_4_k_cu_1c2cbf94_1550726thrust24THRUST_300001_SM_1000_NS6deviceE:
	.zero		1
	.type		_ZN41_INTERNAL_b221d758_4_k_cu_1c2cbf94_1550724cuda3std3__47nulloptE,@object
	.size		_ZN41_INTERNAL_b221d758_4_k_cu_1c2cbf94_1550724cuda3std3__47nulloptE,(_ZN41_INTERNAL_b221d758_4_k_cu_1c2cbf94_1550724cuda3std6ranges3__45__cpo8distanceE - _ZN41_INTERNAL_b221d758_4_k_cu_1c2cbf94_1550724cuda3std3__47nulloptE)
_ZN41_INTERNAL_b221d758_4_k_cu_1c2cbf94_1550724cuda3std3__47nulloptE:
	.zero		1
	.type		_ZN41_INTERNAL_b221d758_4_k_cu_1c2cbf94_1550724cuda3std6ranges3__45__cpo8distanceE,@object
	.size		_ZN41_INTERNAL_b221d758_4_k_cu_1c2cbf94_1550724cuda3std6ranges3__45__cpo8distanceE,(_ZN41_INTERNAL_b221d758_4_k_cu_1c2cbf94_1550726thrust24THRUST_300001_SM_1000_NS12placeholders2_4E - _ZN41_INTERNAL_b221d758_4_k_cu_1c2cbf94_1550724cuda3std6ranges3__45__cpo8distanceE)
_ZN41_INTERNAL_b221d758_4_k_cu_1c2cbf94_1550724cuda3std6ranges3__45__cpo8distanceE:
	.zero		1
	.type		_ZN41_INTERNAL_b221d758_4_k_cu_1c2cbf94_1550726thrust24THRUST_300001_SM_1000_NS12placeholders2_4E,@object
	.size		_ZN41_INTERNAL_b221d758_4_k_cu_1c2cbf94_1550726thrust24THRUST_300001_SM_1000_NS12placeholders2_4E,(_ZN41_INTERNAL_b221d758_4_k_cu_1c2cbf94_1550724cuda3std3__45__cpo6rbeginE - _ZN41_INTERNAL_b221d758_4_k_cu_1c2cbf94_1550726thrust24THRUST_300001_SM_1000_NS12placeholders2_4E)
_ZN41_INTERNAL_b221d758_4_k_cu_1c2cbf94_1550726thrust24THRUST_300001_SM_1000_NS12placeholders2_4E:
	.zero		1
	.type		_ZN41_INTERNAL_b221d758_4_k_cu_1c2cbf94_1550724cuda3std3__45__cpo6rbeginE,@object
	.size		_ZN41_INTERNAL_b221d758_4_k_cu_1c2cbf94_1550724cuda3std3__45__cpo6rbeginE,(_ZN41_INTERNAL_b221d758_4_k_cu_1c2cbf94_1550724cuda3std6ranges3__45__cpo7advanceE - _ZN41_INTERNAL_b221d758_4_k_cu_1c2cbf94_1550724cuda3std3__45__cpo6rbeginE)
_ZN41_INTERNAL_b221d758_4_k_cu_1c2cbf94_1550724cuda3std3__45__cpo6rbeginE:
	.zero		1
	.type		_ZN41_INTERNAL_b221d758_4_k_cu_1c2cbf94_1550724cuda3std6ranges3__45__cpo7advanceE,@object
	.size		_ZN41_INTERNAL_b221d758_4_k_cu_1c2cbf94_1550724cuda3std6ranges3__45__cpo7advanceE,(_ZN41_INTERNAL_b221d758_4_k_cu_1c2cbf94_1550726thrust24THRUST_300001_SM_1000_NS12placeholders3_10E - _ZN41_INTERNAL_b221d758_4_k_cu_1c2cbf94_1550724cuda3std6ranges3__45__cpo7advanceE)
_ZN41_INTERNAL_b221d758_4_k_cu_1c2cbf94_1550724cuda3std6ranges3__45__cpo7advanceE:
	.zero		1
	.type		_ZN41_INTERNAL_b221d758_4_k_cu_1c2cbf94_1550726thrust24THRUST_300001_SM_1000_NS12placeholders3_10E,@object
	.size		_ZN41_INTERNAL_b221d758_4_k_cu_1c2cbf94_1550726thrust24THRUST_300001_SM_1000_NS12placeholders3_10E,(_ZN41_INTERNAL_b221d758_4_k_cu_1c2cbf94_1550724cuda3std3__48in_placeE - _ZN41_INTERNAL_b221d758_4_k_cu_1c2cbf94_1550726thrust24THRUST_300001_SM_1000_NS12placeholders3_10E)
_ZN41_INTERNAL_b221d758_4_k_cu_1c2cbf94_1550726thrust24THRUST_300001_SM_1000_NS12placeholders3_10E:
	.zero		1
	.type		_ZN41_INTERNAL_b221d758_4_k_cu_1c2cbf94_1550724cuda3std3__48in_placeE,@object
	.size		_ZN41_INTERNAL_b221d758_4_k_cu_1c2cbf94_1550724cuda3std3__48in_placeE,(_ZN41_INTERNAL_b221d758_4_k_cu_1c2cbf94_1550724cuda3std6ranges3__45__cpo4sizeE - _ZN41_INTERNAL_b221d758_4_k_cu_1c2cbf94_1550724cuda3std3__48in_placeE)
_ZN41_INTERNAL_b221d758_4_k_cu_1c2cbf94_1550724cuda3std3__48in_placeE:
	.zero		1
	.type		_ZN41_INTERNAL_b221d758_4_k_cu_1c2cbf94_1550724cuda3std6ranges3__45__cpo4sizeE,@object
	.size		_ZN41_INTERNAL_b221d758_4_k_cu_1c2cbf94_1550724cuda3std6ranges3__45__cpo4sizeE,(_ZN41_INTERNAL_b221d758_4_k_cu_1c2cbf94_1550726thrust24THRUST_300001_SM_1000_NS12placeholders2_2E - _ZN41_INTERNAL_b221d758_4_k_cu_1c2cbf94_1550724cuda3std6ranges3__45__cpo4sizeE)
_ZN41_INTERNAL_b221d758_4_k_cu_1c2cbf94_1550724cuda3std6ranges3__45__cpo4sizeE:
	.zero		1
	.type		_ZN41_INTERNAL_b221d758_4_k_cu_1c2cbf94_1550726thrust24THRUST_300001_SM_1000_NS12placeholders2_2E,@object
	.size		_ZN41_INTERNAL_b221d758_4_k_cu_1c2cbf94_1550726thrust24THRUST_300001_SM_1000_NS12placeholders2_2E,(_ZN41_INTERNAL_b221d758_4_k_cu_1c2cbf94_1550724cuda3std3__45__cpo6cbeginE - _ZN41_INTERNAL_b221d758_4_k_cu_1c2cbf94_1550726thrust24THRUST_300001_SM_1000_NS12placeholders2_2E)
_ZN41_INTERNAL_b221d758_4_k_cu_1c2cbf94_1550726thrust24THRUST_300001_SM_1000_NS12placeholders2_2E:
	.zero		1
	.type		_ZN41_INTERNAL_b221d758_4_k_cu_1c2cbf94_1550724cuda3std3__45__cpo6cbeginE,@object
	.size		_ZN41_INTERNAL_b221d758_4_k_cu_1c2cbf94_1550724cuda3std3__45__cpo6cbeginE,(_ZN41_INTERNAL_b221d758_4_k_cu_1c2cbf94_1550724cuda3std6ranges3__45__cpo6cbeginE - _ZN41_INTERNAL_b221d758_4_k_cu_1c2cbf94_1550724cuda3std3__45__cpo6cbeginE)
_ZN41_INTERNAL_b221d758_4_k_cu_1c2cbf94_1550724cuda3std3__45__cpo6cbeginE:
	.zero		1
	.type		_ZN41_INTERNAL_b221d758_4_k_cu_1c2cbf94_1550724cuda3std6ranges3__45__cpo6cbeginE,@object
	.size		_ZN41_INTERNAL_b221d758_4_k_cu_1c2cbf94_1550724cuda3std6ranges3__45__cpo6cbeginE,(_ZN41_INTERNAL_b221d758_4_k_cu_1c2cbf94_1550726thrust24THRUST_300001_SM_1000_NS12placeholders2_6E - _ZN41_INTERNAL_b221d758_4_k_cu_1c2cbf94_1550724cuda3std6ranges3__45__cpo6cbeginE)
_ZN41_INTERNAL_b221d758_4_k_cu_1c2cbf94_1550724cuda3std6ranges3__45__cpo6cbeginE:
	.zero		1
	.type		_ZN41_INTERNAL_b221d758_4_k_cu_1c2cbf94_1550726thrust24THRUST_300001_SM_1000_NS12placeholders2_6E,@object
	.size		_ZN41_INTERNAL_b221d758_4_k_cu_1c2cbf94_1550726thrust24THRUST_300001_SM_1000_NS12placeholders2_6E,(_ZN41_INTERNAL_b221d758_4_k_cu_1c2cbf94_1550724cuda3std3__45__cpo7crbeginE - _ZN41_INTERNAL_b221d758_4_k_cu_1c2cbf94_1550726thrust24THRUST_300001_SM_1000_NS12placeholders2_6E)
_ZN41_INTERNAL_b221d758_4_k_cu_1c2cbf94_1550726thrust24THRUST_300001_SM_1000_NS12placeholders2_6E:
	.zero		1
	.type		_ZN41_INTERNAL_b221d758_4_k_cu_1c2cbf94_1550724cuda3std3__45__cpo7crbeginE,@object
	.size		_ZN41_INTERNAL_b221d758_4_k_cu_1c2cbf94_1550724cuda3std3__45__cpo7crbeginE,(_ZN41_INTERNAL_b221d758_4_k_cu_1c2cbf94_1550724cuda3std6ranges3__45__cpo4nextE - _ZN41_INTERNAL_b221d758_4_k_cu_1c2cbf94_1550724cuda3std3__45__cpo7crbeginE)
_ZN41_INTERNAL_b221d758_4_k_cu_1c2cbf94_1550724cuda3std3__45__cpo7crbeginE:
	.zero		1
	.type		_ZN41_INTERNAL_b221d758_4_k_cu_1c2cbf94_1550724cuda3std6ranges3__45__cpo4nextE,@object
	.size		_ZN41_INTERNAL_b221d758_4_k_cu_1c2cbf94_1550724cuda3std6ranges3__45__cpo4nextE,(_ZN41_INTERNAL_b221d758_4_k_cu_1c2cbf94_1550724cuda3std6ranges3__45__cpo4swapE - _ZN41_INTERNAL_b221d758_4_k_cu_1c2cbf94_1550724cuda3std6ranges3__45__cpo4nextE)
_ZN41_INTERNAL_b221d758_4_k_cu_1c2cbf94_1550724cuda3std6ranges3__45__cpo4nextE:
	.zero		1
	.type		_ZN41_INTERNAL_b221d758_4_k_cu_1c2cbf94_1550724cuda3std6ranges3__45__cpo4swapE,@object
	.size		_ZN41_INTERNAL_b221d758_4_k_cu_1c2cbf94_1550724cuda3std6ranges3__45__cpo4swapE,(_ZN41_INTERNAL_b221d758_4_k_cu_1c2cbf94_1550726thrust24THRUST_300001_SM_1000_NS8cuda_cub10par_nosyncE - _ZN41_INTERNAL_b221d758_4_k_cu_1c2cbf94_1550724cuda3std6ranges3__45__cpo4swapE)
_ZN41_INTERNAL_b221d758_4_k_cu_1c2cbf94_1550724cuda3std6ranges3__45__cpo4swapE:
	.zero		1
	.type		_ZN41_INTERNAL_b221d758_4_k_cu_1c2cbf94_1550726thrust24THRUST_300001_SM_1000_NS8cuda_cub10par_nosyncE,@object
	.size		_ZN41_INTERNAL_b221d758_4_k_cu_1c2cbf94_1550726thrust24THRUST_300001_SM_1000_NS8cuda_cub10par_nosyncE,(_ZN41_INTERNAL_b221d758_4_k_cu_1c2cbf94_1550726thrust24THRUST_300001_SM_1000_NS3seqE - _ZN41_INTERNAL_b221d758_4_k_cu_1c2cbf94_1550726thrust24THRUST_300001_SM_1000_NS8cuda_cub10par_nosyncE)
_ZN41_INTERNAL_b221d758_4_k_cu_1c2cbf94_1550726thrust24THRUST_300001_SM_1000_NS8cuda_cub10par_nosyncE:
	.zero		1
	.type		_ZN41_INTERNAL_b221d758_4_k_cu_1c2cbf94_1550726thrust24THRUST_300001_SM_1000_NS3seqE,@object
	.size		_ZN41_INTERNAL_b221d758_4_k_cu_1c2cbf94_1550726thrust24THRUST_300001_SM_1000_NS3seqE,(_ZN41_INTERNAL_b221d758_4_k_cu_1c2cbf94_1550724cuda3std3__420unreachable_sentinelE - _ZN41_INTERNAL_b221d758_4_k_cu_1c2cbf94_1550726thrust24THRUST_300001_SM_1000_NS3seqE)
_ZN41_INTERNAL_b221d758_4_k_cu_1c2cbf94_1550726thrust24THRUST_300001_SM_1000_NS3seqE:
	.zero		1
	.type		_ZN41_INTERNAL_b221d758_4_k_cu_1c2cbf94_1550724cuda3std3__420unreachable_sentinelE,@object
	.size		_ZN41_INTERNAL_b221d758_4_k_cu_1c2cbf94_1550724cuda3std3__420unreachable_sentinelE,(_ZN41_INTERNAL_b221d758_4_k_cu_1c2cbf94_1550724cuda3std6ranges3__45__cpo5ssizeE - _ZN41_INTERNAL_b221d758_4_k_cu_1c2cbf94_1550724cuda3std3__420unreachable_sentinelE)
_ZN41_INTERNAL_b221d758_4_k_cu_1c2cbf94_1550724cuda3std3__420unreachable_sentinelE:
	.zero		1
	.type		_ZN41_INTERNAL_b221d758_4_k_cu_1c2cbf94_1550724cuda3std6ranges3__45__cpo5ssizeE,@object
	.size		_ZN41_INTERNAL_b221d758_4_k_cu_1c2cbf94_1550724cuda3std6ranges3__45__cpo5ssizeE,(_ZN41_INTERNAL_b221d758_4_k_cu_1c2cbf94_1550726thrust24THRUST_300001_SM_1000_NS12placeholders2_3E - _ZN41_INTERNAL_b221d758_4_k_cu_1c2cbf94_1550724cuda3std6ranges3__45__cpo5ssizeE)
_ZN41_INTERNAL_b221d758_4_k_cu_1c2cbf94_1550724cuda3std6ranges3__45__cpo5ssizeE:
	.zero		1
	.type		_ZN41_INTERNAL_b221d758_4_k_cu_1c2cbf94_1550726thrust24THRUST_300001_SM_1000_NS12placeholders2_3E,@object
	.size		_ZN41_INTERNAL_b221d758_4_k_cu_1c2cbf94_1550726thrust24THRUST_300001_SM_1000_NS12placeholders2_3E,(_ZN41_INTERNAL_b221d758_4_k_cu_1c2cbf94_1550724cuda3std3__45__cpo4cendE - _ZN41_INTERNAL_b221d758_4_k_cu_1c2cbf94_1550726thrust24THRUST_300001_SM_1000_NS12placeholders2_3E)
_ZN41_INTERNAL_b221d758_4_k_cu_1c2cbf94_1550726thrust24THRUST_300001_SM_1000_NS12placeholders2_3E:
	.zero		1
	.type		_ZN41_INTERNAL_b221d758_4_k_cu_1c2cbf94_1550724cuda3std3__45__cpo4cendE,@object
	.size		_ZN41_INTERNAL_b221d758_4_k_cu_1c2cbf94_1550724cuda3std3__45__cpo4cendE,(_ZN41_INTERNAL_b221d758_4_k_cu_1c2cbf94_1550724cuda3std6ranges3__45__cpo4cendE - _ZN41_INTERNAL_b221d758_4_k_cu_1c2cbf94_1550724cuda3std3__45__cpo4cendE)
_ZN41_INTERNAL_b221d758_4_k_cu_1c2cbf94_1550724cuda3std3__45__cpo4cendE:
	.zero		1
	.type		_ZN41_INTERNAL_b221d758_4_k_cu_1c2cbf94_1550724cuda3std6ranges3__45__cpo4cendE,@object
	.size		_ZN41_INTERNAL_b221d758_4_k_cu_1c2cbf94_1550724cuda3std6ranges3__45__cpo4cendE,(_ZN41_INTERNAL_b221d758_4_k_cu_1c2cbf94_1550726thrust24THRUST_300001_SM_1000_NS12placeholders2_7E - _ZN41_INTERNAL_b221d758_4_k_cu_1c2cbf94_1550724cuda3std6ranges3__45__cpo4cendE)
_ZN41_INTERNAL_b221d758_4_k_cu_1c2cbf94_1550724cuda3std6ranges3__45__cpo4cendE:
	.zero		1
	.type		_ZN41_INTERNAL_b221d758_4_k_cu_1c2cbf94_1550726thrust24THRUST_300001_SM_1000_NS12placeholders2_7E,@object
	.size		_ZN41_INTERNAL_b221d758_4_k_cu_1c2cbf94_1550726thrust24THRUST_300001_SM_1000_NS12placeholders2_7E,(_ZN41_INTERNAL_b221d758_4_k_cu_1c2cbf94_1550724cuda3std3__45__cpo5crendE - _ZN41_INTERNAL_b221d758_4_k_cu_1c2cbf94_1550726thrust24THRUST_300001_SM_1000_NS12placeholders2_7E)
_ZN41_INTERNAL_b221d758_4_k_cu_1c2cbf94_1550726thrust24THRUST_300001_SM_1000_NS12placeholders2_7E:
	.zero		1
	.type		_ZN41_INTERNAL_b221d758_4_k_cu_1c2cbf94_1550724cuda3std3__45__cpo5crendE,@object
	.size		_ZN41_INTERNAL_b221d758_4_k_cu_1c2cbf94_1550724cuda3std3__45__cpo5crendE,(_ZN41_INTERNAL_b221d758_4_k_cu_1c2cbf94_1550724cuda3std6ranges3__45__cpo4prevE - _ZN41_INTERNAL_b221d758_4_k_cu_1c2cbf94_1550724cuda3std3__45__cpo5crendE)
_ZN41_INTERNAL_b221d758_4_k_cu_1c2cbf94_1550724cuda3std3__45__cpo5crendE:
	.zero		1
	.type		_ZN41_INTERNAL_b221d758_4_k_cu_1c2cbf94_1550724cuda3std6ranges3__45__cpo4prevE,@object
	.size		_ZN41_INTERNAL_b221d758_4_k_cu_1c2cbf94_1550724cuda3std6ranges3__45__cpo4prevE,(_ZN41_INTERNAL_b221d758_4_k_cu_1c2cbf94_1550724cuda3std6ranges3__45__cpo9iter_moveE - _ZN41_INTERNAL_b221d758_4_k_cu_1c2cbf94_1550724cuda3std6ranges3__45__cpo4prevE)
_ZN41_INTERNAL_b221d758_4_k_cu_1c2cbf94_1550724cuda3std6ranges3__45__cpo4prevE:
	.zero		1
	.type		_ZN41_INTERNAL_b221d758_4_k_cu_1c2cbf94_1550724cuda3std6ranges3__45__cpo9iter_moveE,@object
	.size		_ZN41_INTERNAL_b221d758_4_k_cu_1c2cbf94_1550724cuda3std6ranges3__45__cpo9iter_moveE,(_ZN41_INTERNAL_b221d758_4_k_cu_1c2cbf94_1550726thrust24THRUST_300001_SM_1000_NS6system6detail10sequential3seqE - _ZN41_INTERNAL_b221d758_4_k_cu_1c2cbf94_1550724cuda3std6ranges3__45__cpo9iter_moveE)
_ZN41_INTERNAL_b221d758_4_k_cu_1c2cbf94_1550724cuda3std6ranges3__45__cpo9iter_moveE:
	.zero		1
	.type		_ZN41_INTERNAL_b221d758_4_k_cu_1c2cbf94_1550726thrust24THRUST_300001_SM_1000_NS6system6detail10sequential3seqE,@object
	.size		_ZN41_INTERNAL_b221d758_4_k_cu_1c2cbf94_1550726thrust24THRUST_300001_SM_1000_NS6system6detail10sequential3seqE,(_ZN41_INTERNAL_b221d758_4_k_cu_1c2cbf94_1550726thrust24THRUST_300001_SM_1000_NS12placeholders2_9E - _ZN41_INTERNAL_b221d758_4_k_cu_1c2cbf94_1550726thrust24THRUST_300001_SM_1000_NS6system6detail10sequential3seqE)
_ZN41_INTERNAL_b221d758_4_k_cu_1c2cbf94_1550726thrust24THRUST_300001_SM_1000_NS6system6detail10sequential3seqE:
	.zero		1
	.type		_ZN41_INTERNAL_b221d758_4_k_cu_1c2cbf94_1550726thrust24THRUST_300001_SM_1000_NS12placeholders2_9E,@object
	.size		_ZN41_INTERNAL_b221d758_4_k_cu_1c2cbf94_1550726thrust24THRUST_300001_SM_1000_NS12placeholders2_9E,(_ZN41_INTERNAL_b221d758_4_k_cu_1c2cbf94_1550724cuda3std3__419piecewise_constructE - _ZN41_INTERNAL_b221d758_4_k_cu_1c2cbf94_1550726thrust24THRUST_300001_SM_1000_NS12placeholders2_9E)
_ZN41_INTERNAL_b221d758_4_k_cu_1c2cbf94_1550726thrust24THRUST_300001_SM_1000_NS12placeholders2_9E:
	.zero		1
	.type		_ZN41_INTERNAL_b221d758_4_k_cu_1c2cbf94_1550724cuda3std3__419piecewise_constructE,@object
	.size		_ZN41_INTERNAL_b221d758_4_k_cu_1c2cbf94_1550724cuda3std3__419piecewise_constructE,(_ZN41_INTERNAL_b221d758_4_k_cu_1c2cbf94_1550724cuda3std6ranges3__45__cpo5cdataE - _ZN41_INTERNAL_b221d758_4_k_cu_1c2cbf94_1550724cuda3std3__419piecewise_constructE)
_ZN41_INTERNAL_b221d758_4_k_cu_1c2cbf94_1550724cuda3std3__419piecewise_constructE:
	.zero		1
	.type		_ZN41_INTERNAL_b221d758_4_k_cu_1c2cbf94_1550724cuda3std6ranges3__45__cpo5cdataE,@object
	.size		_ZN41_INTERNAL_b221d758_4_k_cu_1c2cbf94_1550724cuda3std6ranges3__45__cpo5cdataE,(_ZN41_INTERNAL_b221d758_4_k_cu_1c2cbf94_1550726thrust24THRUST_300001_SM_1000_NS12placeholders2_1E - _ZN41_INTERNAL_b221d758_4_k_cu_1c2cbf94_1550724cuda3std6ranges3__45__cpo5cdataE)
_ZN41_INTERNAL_b221d758_4_k_cu_1c2cbf94_1550724cuda3std6ranges3__45__cpo5cdataE:
	.zero		1
	.type		_ZN41_INTERNAL_b221d758_4_k_cu_1c2cbf94_1550726thrust24THRUST_300001_SM_1000_NS12placeholders2_1E,@object
	.size		_ZN41_INTERNAL_b221d758_4_k_cu_1c2cbf94_1550726thrust24THRUST_300001_SM_1000_NS12placeholders2_1E,(_ZN41_INTERNAL_b221d758_4_k_cu_1c2cbf94_1550724cuda3std3__45__cpo3endE - _ZN41_INTERNAL_b221d758_4_k_cu_1c2cbf94_1550726thrust24THRUST_300001_SM_1000_NS12placeholders2_1E)
_ZN41_INTERNAL_b221d758_4_k_cu_1c2cbf94_1550726thrust24THRUST_300001_SM_1000_NS12placeholders2_1E:
	.zero		1
	.type		_ZN41_INTERNAL_b221d758_4_k_cu_1c2cbf94_1550724cuda3std3__45__cpo3endE,@object
	.size		_ZN41_INTERNAL_b221d758_4_k_cu_1c2cbf94_1550724cuda3std3__45__cpo3endE,(_ZN41_INTERNAL_b221d758_4_k_cu_1c2cbf94_1550724cuda3std6ranges3__45__cpo3endE - _ZN41_INTERNAL_b221d758_4_k_cu_1c2cbf94_1550724cuda3std3__45__cpo3endE)
_ZN41_INTERNAL_b221d758_4_k_cu_1c2cbf94_1550724cuda3std3__45__cpo3endE:
	.zero		1
	.type		_ZN41_INTERNAL_b221d758_4_k_cu_1c2cbf94_1550724cuda3std6ranges3__45__cpo3endE,@object
	.size		_ZN41_INTERNAL_b221d758_4_k_cu_1c2cbf94_1550724cuda3std6ranges3__45__cpo3endE,(_ZN41_INTERNAL_b221d758_4_k_cu_1c2cbf94_1550726thrust24THRUST_300001_SM_1000_NS12placeholders2_5E - _ZN41_INTERNAL_b221d758_4_k_cu_1c2cbf94_1550724cuda3std6ranges3__45__cpo3endE)
_ZN41_INTERNAL_b221d758_4_k_cu_1c2cbf94_1550724cuda3std6ranges3__45__cpo3endE:
	.zero		1
	.type		_ZN41_INTERNAL_b221d758_4_k_cu_1c2cbf94_1550726thrust24THRUST_300001_SM_1000_NS12placeholders2_5E,@object
	.size		_ZN41_INTERNAL_b221d758_4_k_cu_1c2cbf94_1550726thrust24THRUST_300001_SM_1000_NS12placeholders2_5E,(_ZN41_INTERNAL_b221d758_4_k_cu_1c2cbf94_1550724cuda3std3__45__cpo4rendE - _ZN41_INTERNAL_b221d758_4_k_cu_1c2cbf94_1550726thrust24THRUST_300001_SM_1000_NS12placeholders2_5E)
_ZN41_INTERNAL_b221d758_4_k_cu_1c2cbf94_1550726thrust24THRUST_300001_SM_1000_NS12placeholders2_5E:
	.zero		1
	.type		_ZN41_INTERNAL_b221d758_4_k_cu_1c2cbf94_1550724cuda3std3__45__cpo4rendE,@object
	.size		_ZN41_INTERNAL_b221d758_4_k_cu_1c2cbf94_1550724cuda3std3__45__cpo4rendE,(_ZN41_INTERNAL_b221d758_4_k_cu_1c2cbf94_1550724cuda3std6ranges3__45__cpo9iter_swapE - _ZN41_INTERNAL_b221d758_4_k_cu_1c2cbf94_1550724cuda3std3__45__cpo4rendE)
_ZN41_INTERNAL_b221d758_4_k_cu_1c2cbf94_1550724cuda3std3__45__cpo4rendE:
	.zero		1
	.type		_ZN41_INTERNAL_b221d758_4_k_cu_1c2cbf94_1550724cuda3std6ranges3__45__cpo9iter_swapE,@object
	.size		_ZN41_INTERNAL_b221d758_4_k_cu_1c2cbf94_1550724cuda3std6ranges3__45__cpo9iter_swapE,(_ZN41_INTERNAL_b221d758_4_k_cu_1c2cbf94_1550724cuda3std3__48unexpectE - _ZN41_INTERNAL_b221d758_4_k_cu_1c2cbf94_1550724cuda3std6ranges3__45__cpo9iter_swapE)
_ZN41_INTERNAL_b221d758_4_k_cu_1c2cbf94_1550724cuda3std6ranges3__45__cpo9iter_swapE:
	.zero		1
	.type		_ZN41_INTERNAL_b221d758_4_k_cu_1c2cbf94_1550724cuda3std3__48unexpectE,@object
	.size		_ZN41_INTERNAL_b221d758_4_k_cu_1c2cbf94_1550724cuda3std3__48unexpectE,(_ZN41_INTERNAL_b221d758_4_k_cu_1c2cbf94_1550726thrust24THRUST_300001_SM_1000_NS8cuda_cub3parE - _ZN41_INTERNAL_b221d758_4_k_cu_1c2cbf94_1550724cuda3std3__48unexpectE)
_ZN41_INTERNAL_b221d758_4_k_cu_1c2cbf94_1550724cuda3std3__48unexpectE:
	.zero		1
	.type		_ZN41_INTERNAL_b221d758_4_k_cu_1c2cbf94_1550726thrust24THRUST_300001_SM_1000_NS8cuda_cub3parE,@object
	.size		_ZN41_INTERNAL_b221d758_4_k_cu_1c2cbf94_1550726thrust24THRUST_300001_SM_1000_NS8cuda_cub3parE,(.L_38 - _ZN41_INTERNAL_b221d758_4_k_cu_1c2cbf94_1550726thrust24THRUST_300001_SM_1000_NS8cuda_cub3parE)
_ZN41_INTERNAL_b221d758_4_k_cu_1c2cbf94_1550726thrust24THRUST_300001_SM_1000_NS8cuda_cub3parE:
	.zero		1
.L_38:


//--------------------- .nv.constant0._ZN3cub18CUB_300001_SM_10006detail11EmptyKernelIvEEvv --------------------------
	.section	.nv.constant0._ZN3cub18CUB_300001_SM_10006detail11EmptyKernelIvEEvv,"a",@progbits
	.sectionflags	@""
	.align	4
.nv.constant0._ZN3cub18CUB_300001_SM_10006detail11EmptyKernelIvEEvv:
	.zero		896


//--------------------- SYMBOLS --------------------------

	.type		.nv.reservedSmem.offset0,@object
	.size		.nv.reservedSmem.offset0,0x4
